	.headerflags	@"EF_CUDA_TEXMODE_UNIFIED EF_CUDA_64BIT_ADDRESS EF_CUDA_ACCELERATORS EF_CUDA_SM90 EF_CUDA_VIRTUAL_SM(EF_CUDA_SM90)"
	.elftype	@"ET_EXEC"


//--------------------- .nv.info                  --------------------------
	.section	.nv.info,"",@"SHT_CUDA_INFO"
	.align	4


	//----- nvinfo : EIATTR_REGCOUNT
	.align		4
        /*0000*/ 	.byte	0x04, 0x2f
        /*0002*/ 	.short	(.L_3 - .L_2)
	.align		4
.L_2:
        /*0004*/ 	.word	index@(triton_poi_fused__native_batch_norm_legit_no_training_mul_relu_11)
        /*0008*/ 	.word	0x00000020


	//----- nvinfo : EIATTR_MIN_STACK_SIZE
	.align		4
.L_3:
        /*000c*/ 	.byte	0x04, 0x12
        /*000e*/ 	.short	(.L_5 - .L_4)
	.align		4
.L_4:
        /*0010*/ 	.word	index@(triton_poi_fused__native_batch_norm_legit_no_training_mul_relu_11)
        /*0014*/ 	.word	0x00000000


	//----- nvinfo : EIATTR_FRAME_SIZE
	.align		4
.L_5:
        /*0018*/ 	.byte	0x04, 0x11
        /*001a*/ 	.short	(.L_7 - .L_6)
	.align		4
.L_6:
        /*001c*/ 	.word	index@(triton_poi_fused__native_batch_norm_legit_no_training_mul_relu_11)
        /*0020*/ 	.word	0x00000000


	//----- nvinfo : EIATTR_MIN_STACK_SIZE
	.align		4
.L_7:
        /*0024*/ 	.byte	0x04, 0x12
        /*0026*/ 	.short	(.L_9 - .L_8)
	.align		4
.L_8:
        /*0028*/ 	.word	index@(triton_poi_fused__native_batch_norm_legit_no_training_mul_relu_11)
        /*002c*/ 	.word	0x00000000
.L_9:


//--------------------- .nv.info.triton_poi_fused__native_batch_norm_legit_no_training_mul_relu_11 --------------------------
	.section	.nv.info.triton_poi_fused__native_batch_norm_legit_no_training_mul_relu_11,"",@"SHT_CUDA_INFO"
	.sectionflags	@""
	.align	4


	//----- nvinfo : EIATTR_CUDA_API_VERSION
	.align		4
        /*0000*/ 	.byte	0x04, 0x37
        /*0002*/ 	.short	(.L_11 - .L_10)
.L_10:
        /*0004*/ 	.word	0x0000007c


	//----- nvinfo : EIATTR_KPARAM_INFO
	.align		4
.L_11:
        /*0008*/ 	.byte	0x04, 0x17
        /*000a*/ 	.short	(.L_13 - .L_12)
.L_12:
        /*000c*/ 	.word	0x00000000
        /*0010*/ 	.short	0x000c
        /*0012*/ 	.short	0x0060
        /*0014*/ 	.byte	0x00, 0xf0, 0x11, 0x00


	//----- nvinfo : EIATTR_KPARAM_INFO
	.align		4
.L_13:
        /*0018*/ 	.byte	0x04, 0x17
        /*001a*/ 	.short	(.L_15 - .L_14)
.L_14:
        /*001c*/ 	.word	0x00000000
        /*0020*/ 	.short	0x000b
        /*0022*/ 	.short	0x0058
        /*0024*/ 	.byte	0x00, 0xf4, 0x21, 0x00


	//----- nvinfo : EIATTR_KPARAM_INFO
	.align		4
.L_15:
        /*0028*/ 	.byte	0x04, 0x17
        /*002a*/ 	.short	(.L_17 - .L_16)
.L_16:
        /*002c*/ 	.word	0x00000000
        /*0030*/ 	.short	0x000a
        /*0032*/ 	.short	0x0050
        /*0034*/ 	.byte	0x00, 0xf4, 0x21, 0x00


	//----- nvinfo : EIATTR_KPARAM_INFO
	.align		4
.L_17:
        /*0038*/ 	.byte	0x04, 0x17
        /*003a*/ 	.short	(.L_19 - .L_18)
.L_18:
        /*003c*/ 	.word	0x00000000
        /*0040*/ 	.short	0x0009
        /*0042*/ 	.short	0x0048
        /*0044*/ 	.byte	0x00, 0xf4, 0x21, 0x00


	//----- nvinfo : EIATTR_KPARAM_INFO
	.align		4
.L_19:
        /*0048*/ 	.byte	0x04, 0x17
        /*004a*/ 	.short	(.L_21 - .L_20)
.L_20:
        /*004c*/ 	.word	0x00000000
        /*0050*/ 	.short	0x0008
        /*0052*/ 	.short	0x0040
        /*0054*/ 	.byte	0x00, 0xf4, 0x21, 0x00


	//----- nvinfo : EIATTR_KPARAM_INFO
	.align		4
.L_21:
        /*0058*/ 	.byte	0x04, 0x17
        /*005a*/ 	.short	(.L_23 - .L_22)
.L_22:
        /*005c*/ 	.word	0x00000000
        /*0060*/ 	.short	0x0007
        /*0062*/ 	.short	0x0038
        /*0064*/ 	.byte	0x00, 0xf4, 0x21, 0x00


	//----- nvinfo : EIATTR_KPARAM_INFO
	.align		4
.L_23:
        /*0068*/ 	.byte	0x04, 0x17
        /*006a*/ 	.short	(.L_25 - .L_24)
.L_24:
        /*006c*/ 	.word	0x00000000
        /*0070*/ 	.short	0x0006
        /*0072*/ 	.short	0x0030
        /*0074*/ 	.byte	0x00, 0xf4, 0x21, 0x00


	//----- nvinfo : EIATTR_KPARAM_INFO
	.align		4
.L_25:
        /*0078*/ 	.byte	0x04, 0x17
        /*007a*/ 	.short	(.L_27 - .L_26)
.L_26:
        /*007c*/ 	.word	0x00000000
        /*0080*/ 	.short	0x0005
        /*0082*/ 	.short	0x0028
        /*0084*/ 	.byte	0x00, 0xf4, 0x21, 0x00


	//----- nvinfo : EIATTR_KPARAM_INFO
	.align		4
.L_27:
        /*0088*/ 	.byte	0x04, 0x17
        /*008a*/ 	.short	(.L_29 - .L_28)
.L_28:
        /*008c*/ 	.word	0x00000000
        /*0090*/ 	.short	0x0004
        /*0092*/ 	.short	0x0020
        /*0094*/ 	.byte	0x00, 0xf4, 0x21, 0x00


	//----- nvinfo : EIATTR_KPARAM_INFO
	.align		4
.L_29:
        /*0098*/ 	.byte	0x04, 0x17
        /*009a*/ 	.short	(.L_31 - .L_30)
.L_30:
        /*009c*/ 	.word	0x00000000
        /*00a0*/ 	.short	0x0003
        /*00a2*/ 	.short	0x0018
        /*00a4*/ 	.byte	0x00, 0xf4, 0x21, 0x00


	//----- nvinfo : EIATTR_KPARAM_INFO
	.align		4
.L_31:
        /*00a8*/ 	.byte	0x04, 0x17
        /*00aa*/ 	.short	(.L_33 - .L_32)
.L_32:
        /*00ac*/ 	.word	0x00000000
        /*00b0*/ 	.short	0x0002
        /*00b2*/ 	.short	0x0010
        /*00b4*/ 	.byte	0x00, 0xf4, 0x21, 0x00


	//----- nvinfo : EIATTR_KPARAM_INFO
	.align		4
.L_33:
        /*00b8*/ 	.byte	0x04, 0x17
        /*00ba*/ 	.short	(.L_35 - .L_34)
.L_34:
        /*00bc*/ 	.word	0x00000000
        /*00c0*/ 	.short	0x0001
        /*00c2*/ 	.short	0x0008
        /*00c4*/ 	.byte	0x00, 0xf4, 0x21, 0x00


	//----- nvinfo : EIATTR_KPARAM_INFO
	.align		4
.L_35:
        /*00c8*/ 	.byte	0x04, 0x17
        /*00ca*/ 	.short	(.L_37 - .L_36)
.L_36:
        /*00cc*/ 	.word	0x00000000
        /*00d0*/ 	.short	0x0000
        /*00d2*/ 	.short	0x0000
        /*00d4*/ 	.byte	0x00, 0xf4, 0x21, 0x00


	//----- nvinfo : EIATTR_SPARSE_MMA_MASK
	.align		4
.L_37:
        /*00d8*/ 	.byte	0x03, 0x50
        /*00da*/ 	.short	0x0000


	//----- nvinfo : EIATTR_MAXREG_COUNT
	.align		4
        /*00dc*/ 	.byte	0x03, 0x1b
        /*00de*/ 	.short	0x00ff


	//----- nvinfo : EIATTR_EXIT_INSTR_OFFSETS
	.align		4
        /*00e0*/ 	.byte	0x04, 0x1c
        /*00e2*/ 	.short	(.L_39 - .L_38)


	//   ....[0]....
.L_38:
        /*00e4*/ 	.word	0x00000820


	//----- nvinfo : EIATTR_REQNTID
	.align		4
.L_39:
        /*00e8*/ 	.byte	0x04, 0x10
        /*00ea*/ 	.short	(.L_41 - .L_40)
.L_40:
        /*00ec*/ 	.word	0x00000080
        /*00f0*/ 	.word	0x00000001
        /*00f4*/ 	.word	0x00000001


	//----- nvinfo : EIATTR_CBANK_PARAM_SIZE
	.align		4
.L_41:
        /*00f8*/ 	.byte	0x03, 0x19
        /*00fa*/ 	.short	0x0064


	//----- nvinfo : EIATTR_PARAM_CBANK
	.align		4
        /*00fc*/ 	.byte	0x04, 0x0a
        /*00fe*/ 	.short	(.L_43 - .L_42)
	.align		4
.L_42:
        /*0100*/ 	.word	index@(.nv.constant0.triton_poi_fused__native_batch_norm_legit_no_training_mul_relu_11)
        /*0104*/ 	.short	0x0210
        /*0106*/ 	.short	0x0064


	//----- nvinfo : EIATTR_SW_WAR
	.align		4
.L_43:
        /*0108*/ 	.byte	0x04, 0x36
        /*010a*/ 	.short	(.L_45 - .L_44)
.L_44:
        /*010c*/ 	.word	0x00000008
.L_45:


//--------------------- .nv.callgraph             --------------------------
	.section	.nv.callgraph,"",@"SHT_CUDA_CALLGRAPH"
	.align	4
	.sectionentsize	8
	.align		4
        /*0000*/ 	.word	0x00000000
	.align		4
        /*0004*/ 	.word	0xffffffff
	.align		4
        /*0008*/ 	.word	0x00000000
	.align		4
        /*000c*/ 	.word	0xfffffffe
	.align		4
        /*0010*/ 	.word	0x00000000
	.align		4
        /*0014*/ 	.word	0xfffffffd
	.align		4
        /*0018*/ 	.word	0x00000000
	.align		4
        /*001c*/ 	.word	0xfffffffc


//--------------------- .nv.constant4             --------------------------
	.section	.nv.constant4,"a",@progbits
	.align	8
	.align		8
.nv.constant4:
        /*0000*/ 	.dword	_$_str
	.align		8
        /*0008*/ 	.dword	_$_str_$_2


//--------------------- .text.triton_poi_fused__native_batch_norm_legit_no_training_mul_relu_11 --------------------------
	.section	.text.triton_poi_fused__native_batch_norm_legit_no_training_mul_relu_11,"ax",@progbits
	.align	128
        .global         triton_poi_fused__native_batch_norm_legit_no_training_mul_relu_11
        .type           triton_poi_fused__native_batch_norm_legit_no_training_mul_relu_11,@function
        .size           triton_poi_fused__native_batch_norm_legit_no_training_mul_relu_11,(.L_x_1 - triton_poi_fused__native_batch_norm_legit_no_training_mul_relu_11)
        .other          triton_poi_fused__native_batch_norm_legit_no_training_mul_relu_11,@"STO_CUDA_ENTRY STV_DEFAULT"
triton_poi_fused__native_batch_norm_legit_no_training_mul_relu_11:
.text.triton_poi_fused__native_batch_norm_legit_no_training_mul_relu_11:
[----:B------:R-:W-:Y:S01]  /*0000*/  LDC R1, c[0x0][0x28] ;  /* 0x00000a00ff017b82 */ /* 0x000fe20000000800 */
[----:B------:R-:W1:Y:S07]  /*0010*/  S2R R0, SR_TID.X ;  /* 0x0000000000007919 */ /* 0x000e6e0000002100 */
[----:B------:R-:W2:Y:S01]  /*0020*/  LDC.64 R2, c[0x0][0x218] ;  /* 0x00008600ff027b82 */ /* 0x000ea20000000a00 */
[----:B------:R-:W-:Y:S01]  /*0030*/  ULDC.64 UR4, c[0x0][0x208] ;  /* 0x0000820000047ab9 */ /* 0x000fe20000000a00 */
[----:B------:R-:W3:Y:S06]  /*0040*/  S2R R7, SR_CTAID.X ;  /* 0x0000000000077919 */ /* 0x000eec0000002500 */
[----:B------:R-:W4:Y:S08]  /*0050*/  LDC.64 R10, c[0x0][0x210] ;  /* 0x00008400ff0a7b82 */ /* 0x000f300000000a00 */
[----:B------:R-:W5:Y:S08]  /*0060*/  LDC.64 R28, c[0x0][0x220] ;  /* 0x00008800ff1c7b82 */ /* 0x000f700000000a00 */
[----:B------:R-:W4:Y:S01]  /*0070*/  LDC.64 R12, c[0x0][0x240] ;  /* 0x00009000ff0c7b82 */ /* 0x000f220000000a00 */
[----:B-1----:R-:W-:-:S07]  /*0080*/  SHF.L.U32 R0, R0, 0x2, RZ ;  /* 0x0000000200007819 */ /* 0x002fce00000006ff */
[----:B------:R-:W1:Y:S01]  /*0090*/  LDC.64 R14, c[0x0][0x230] ;  /* 0x00008c00ff0e7b82 */ /* 0x000e620000000a00 */
[----:B---3--:R-:W-:Y:S02]  /*00a0*/  SHF.R.S32.HI R5, RZ, 0x16, R7 ;  /* 0x00000016ff057819 */ /* 0x008fe40000011407 */
[----:B------:R-:W-:Y:S02]  /*00b0*/  LOP3.LUT R0, R0, 0x1fc, RZ, 0xc0, !PT ;  /* 0x000001fc00007812 */ /* 0x000fe400078ec0ff */
[----:B------:R-:W-:-:S03]  /*00c0*/  SGXT R5, R5, 0x1 ;  /* 0x000000010505781a */ /* 0x000fc60000000200 */
[----:B------:R-:W3:Y:S01]  /*00d0*/  LDC.64 R16, c[0x0][0x238] ;  /* 0x00008e00ff107b82 */ /* 0x000ee20000000a00 */
[----:B------:R-:W-:-:S04]  /*00e0*/  LEA R0, R7, R0, 0x9 ;  /* 0x0000000007007211 */ /* 0x000fc800078e48ff */
[----:B------:R-:W-:-:S03]  /*00f0*/  LEA.HI R6, R5, R0, RZ, 0x8 ;  /* 0x0000000005067211 */ /* 0x000fc600078f40ff */
[----:B------:R-:W1:Y:S01]  /*0100*/  LDC.64 R4, c[0x0][0x228] ;  /* 0x00008a00ff047b82 */ /* 0x000e620000000a00 */
[----:B------:R-:W-:-:S04]  /*0110*/  SHF.R.S32.HI R23, RZ, 0x8, R6 ;  /* 0x00000008ff177819 */ /* 0x000fc80000011406 */
[C---:B------:R-:W-:Y:S01]  /*0120*/  LEA.HI R8, R23.reuse, R23, RZ, 0x6 ;  /* 0x0000001717087211 */ /* 0x040fe200078f30ff */
[----:B--2---:R-:W-:Y:S02]  /*0130*/  IMAD.WIDE R2, R23, 0x4, R2 ;  /* 0x0000000417027825 */ /* 0x004fe400078e0202 */
[----:B------:R-:W2:Y:S03]  /*0140*/  LDC.64 R6, c[0x0][0x248] ;  /* 0x00009200ff067b82 */ /* 0x000ea60000000a00 */
[----:B------:R4:W3:Y:S01]  /*0150*/  LDG.E.EL R19, desc[UR4][R2.64] ;  /* 0x0000000402137981 */ /* 0x0008e2000c2e1900 */
[----:B------:R-:W-:-:S04]  /*0160*/  LOP3.LUT R8, R8, 0xffffffc0, RZ, 0xc0, !PT ;  /* 0xffffffc008087812 */ /* 0x000fc800078ec0ff */
[----:B------:R-:W-:Y:S02]  /*0170*/  IADD3 R23, R23, -R8, RZ ;  /* 0x8000000817177210 */ /* 0x000fe40007ffe0ff */
[----:B------:R-:W3:Y:S03]  /*0180*/  LDC.64 R8, c[0x0][0x250] ;  /* 0x00009400ff087b82 */ /* 0x000ee60000000a00 */
[----:B01----:R-:W-:-:S05]  /*0190*/  IMAD.WIDE R4, R23, 0x4, R4 ;  /* 0x0000000417047825 */ /* 0x003fca00078e0204 */
[----:B------:R-:W3:Y:S01]  /*01a0*/  LDG.E.EL R20, desc[UR4][R4.64] ;  /* 0x0000000404147981 */ /* 0x000ee2000c2e1900 */
[----:B--2---:R-:W-:-:S05]  /*01b0*/  IMAD.WIDE R6, R23, 0x4, R6 ;  /* 0x0000000417067825 */ /* 0x004fca00078e0206 */
[----:B------:R-:W2:Y:S01]  /*01c0*/  LDG.E.EL R21, desc[UR4][R6.64] ;  /* 0x0000000406157981 */ /* 0x000ea2000c2e1900 */
[----:B----4-:R-:W-:Y:S02]  /*01d0*/  IMAD.WIDE R2, R0, 0x4, R10 ;  /* 0x0000000400027825 */ /* 0x010fe400078e020a */
[----:B------:R-:W0:Y:S02]  /*01e0*/  LDC.64 R10, c[0x0][0x258] ;  /* 0x00009600ff0a7b82 */ /* 0x000e240000000a00 */
[----:B-----5:R-:W-:-:S05]  /*01f0*/  IMAD.WIDE R28, R23, 0x4, R28 ;  /* 0x00000004171c7825 */ /* 0x020fca00078e021c */
[----:B------:R-:W4:Y:S01]  /*0200*/  LDG.E.EL R22, desc[UR4][R28.64] ;  /* 0x000000041c167981 */ /* 0x000f22000c2e1900 */
[----:B------:R-:W-:-:S03]  /*0210*/  IMAD.WIDE R12, R23, 0x4, R12 ;  /* 0x00000004170c7825 */ /* 0x000fc600078e020c */
[----:B------:R-:W5:Y:S01]  /*0220*/  LDG.E.128 R4, desc[UR4][R2.64] ;  /* 0x0000000402047981 */ /* 0x000f62000c1e1d00 */
[----:B------:R-:W-:-:S03]  /*0230*/  IMAD.WIDE R14, R23, 0x4, R14 ;  /* 0x00000004170e7825 */ /* 0x000fc600078e020e */
[----:B------:R-:W4:Y:S01]  /*0240*/  LDG.E.EL R26, desc[UR4][R12.64] ;  /* 0x000000040c1a7981 */ /* 0x000f22000c2e1900 */
[----:B---3--:R-:W-:-:S03]  /*0250*/  IMAD.WIDE R16, R23, 0x4, R16 ;  /* 0x0000000417107825 */ /* 0x008fc600078e0210 */
[----:B------:R-:W3:Y:S04]  /*0260*/  LDG.E.EL R18, desc[UR4][R14.64] ;  /* 0x000000040e127981 */ /* 0x000ee8000c2e1900 */
[----:B------:R-:W3:Y:S01]  /*0270*/  LDG.E.EL R25, desc[UR4][R16.64] ;  /* 0x0000000410197981 */ /* 0x000ee2000c2e1900 */
[----:B------:R-:W-:-:S04]  /*0280*/  IMAD.WIDE R8, R23, 0x4, R8 ;  /* 0x0000000417087825 */ /* 0x000fc800078e0208 */
[----:B0-----:R-:W-:Y:S01]  /*0290*/  IMAD.WIDE R10, R23, 0x4, R10 ;  /* 0x00000004170a7825 */ /* 0x001fe200078e020a */
[----:B------:R0:W3:Y:S04]  /*02a0*/  LDG.E.EL R24, desc[UR4][R8.64] ;  /* 0x0000000408187981 */ /* 0x0000e8000c2e1900 */
[----:B------:R1:W3:Y:S01]  /*02b0*/  LDG.E.EL R23, desc[UR4][R10.64] ;  /* 0x000000040a177981 */ /* 0x0002e2000c2e1900 */
[----:B0-----:R-:W-:Y:S01]  /*02c0*/  HFMA2.MMA R9, -RZ, RZ, 1.625, 0 ;  /* 0x3e800000ff097435 */ /* 0x001fe200000001ff */
[----:B------:R-:W-:-:S04]  /*02d0*/  FADD R19, RZ, -R19 ;  /* 0x80000013ff137221 */ /* 0x000fc80000000000 */
[----:B------:R-:W-:-:S05]  /*02e0*/  FMUL R19, R19, 1.4426950216293334961 ;  /* 0x3fb8aa3b13137820 */ /* 0x000fca0000400000 */
[----:B------:R-:W-:Y:S01]  /*02f0*/  FSETP.GEU.AND P0, PT, R19, -126, PT ;  /* 0xc2fc00001300780b */ /* 0x000fe20003f0e000 */
[----:B------:R-:W-:-:S12]  /*0300*/  FADD R20, R20, 9.9999997473787516356e-06 ;  /* 0x3727c5ac14147421 */ /* 0x000fd80000000000 */
[----:B------:R-:W-:Y:S01]  /*0310*/  @!P0 FMUL R19, R19, 0.5 ;  /* 0x3f00000013138820 */ /* 0x000fe20000400000 */
[----:B------:R-:W0:Y:S08]  /*0320*/  MUFU.SQRT R14, R20 ;  /* 0x00000014000e7308 */ /* 0x000e300000002000 */
[----:B------:R-:W1:Y:S01]  /*0330*/  MUFU.EX2 R12, R19 ;  /* 0x00000013000c7308 */ /* 0x000e620000000800 */
[----:B--2---:R-:W-:-:S07]  /*0340*/  FADD R21, R21, 9.9999997473787516356e-06 ;  /* 0x3727c5ac15157421 */ /* 0x004fce0000000000 */
[----:B------:R-:W2:Y:S01]  /*0350*/  MUFU.SQRT R13, R21 ;  /* 0x00000015000d7308 */ /* 0x000ea20000002000 */
[----:B0-----:R-:W-:Y:S01]  /*0360*/  FSETP.GT.AND P1, PT, R14, 8.50705917302346158658e+37, PT ;  /* 0x7e8000000e00780b */ /* 0x001fe20003f24000 */
[----:B-1----:R-:W-:Y:S01]  /*0370*/  @!P0 FMUL R12, R12, R12 ;  /* 0x0000000c0c0c8220 */ /* 0x002fe20000400000 */
[----:B------:R-:W-:-:S03]  /*0380*/  FSETP.GEU.AND P3, PT, R14, 1.175494350822287508e-38, PT ;  /* 0x008000000e00780b */ /* 0x000fc60003f6e000 */
[----:B------:R-:W-:-:S05]  /*0390*/  FADD R12, R12, 1 ;  /* 0x3f8000000c0c7421 */ /* 0x000fca0000000000 */
[----:B------:R-:W-:Y:S02]  /*03a0*/  FSETP.GT.AND P0, PT, R12, 8.50705917302346158658e+37, PT ;  /* 0x7e8000000c00780b */ /* 0x000fe40003f04000 */
[C---:B--2---:R-:W-:Y:S01]  /*03b0*/  FSETP.GT.AND P2, PT, R13.reuse, 8.50705917302346158658e+37, PT ;  /* 0x7e8000000d00780b */ /* 0x044fe20003f44000 */
[----:B------:R-:W-:Y:S01]  /*03c0*/  @P1 FMUL R14, R14, 0.25 ;  /* 0x3e8000000e0e1820 */ /* 0x000fe20000400000 */
[----:B------:R-:W-:-:S03]  /*03d0*/  FSETP.GEU.AND P4, PT, R13, 1.175494350822287508e-38, PT ;  /* 0x008000000d00780b */ /* 0x000fc60003f8e000 */
[----:B------:R-:W-:-:S04]  /*03e0*/  @!P3 FMUL R14, R14, 16777216 ;  /* 0x4b8000000e0eb820 */ /* 0x000fc80000400000 */
[----:B------:R0:W1:Y:S02]  /*03f0*/  MUFU.RCP R8, R14 ;  /* 0x0000000e00087308 */ /* 0x0000640000001000 */
[----:B------:R-:W-:Y:S02]  /*0400*/  @P0 FMUL R12, R12, 0.25 ;  /* 0x3e8000000c0c0820 */ /* 0x000fe40000400000 */
[----:B------:R-:W-:-:S04]  /*0410*/  @P2 FMUL R13, R13, 0.25 ;  /* 0x3e8000000d0d2820 */ /* 0x000fc80000400000 */
[----:B------:R-:W2:Y:S01]  /*0420*/  MUFU.RCP R20, R12 ;  /* 0x0000000c00147308 */ /* 0x000ea20000001000 */
[----:B------:R-:W-:Y:S01]  /*0430*/  @!P4 FMUL R13, R13, 16777216 ;  /* 0x4b8000000d0dc820 */ /* 0x000fe20000400000 */
[C---:B------:R-:W-:Y:S01]  /*0440*/  FSEL R11, R9.reuse, 1, P1 ;  /* 0x3f800000090b7808 */ /* 0x040fe20000800000 */
[----:B0-----:R-:W0:Y:S01]  /*0450*/  LDC.64 R14, c[0x0][0x260] ;  /* 0x00009800ff0e7b82 */ /* 0x001e220000000a00 */
[----:B------:R-:W-:-:S04]  /*0460*/  FSEL R10, R9, 1, P2 ;  /* 0x3f800000090a7808 */ /* 0x000fc80001000000 */
[----:B------:R3:W5:Y:S01]  /*0470*/  MUFU.RCP R21, R13 ;  /* 0x0000000d00157308 */ /* 0x0007620000001000 */
[----:B------:R-:W-:Y:S01]  /*0480*/  @!P3 FMUL R11, R11, 16777216 ;  /* 0x4b8000000b0bb820 */ /* 0x000fe20000400000 */
[----:B------:R-:W-:-:S03]  /*0490*/  FSEL R9, R9, 1, P0 ;  /* 0x3f80000009097808 */ /* 0x000fc60000000000 */
[----:B-1----:R-:W-:Y:S01]  /*04a0*/  FMUL R8, R8, R11 ;  /* 0x0000000b08087220 */ /* 0x002fe20000400000 */
[----:B----4-:R-:W-:Y:S01]  /*04b0*/  LOP3.LUT R11, R22, 0x80000000, RZ, 0x3c, !PT ;  /* 0x80000000160b7812 */ /* 0x010fe200078e3cff */
[----:B--2---:R-:W-:Y:S01]  /*04c0*/  FMUL R20, R20, R9 ;  /* 0x0000000914147220 */ /* 0x004fe20000400000 */
[----:B------:R-:W-:Y:S01]  /*04d0*/  @!P4 FMUL R10, R10, 16777216 ;  /* 0x4b8000000a0ac820 */ /* 0x000fe20000400000 */
[----:B---3--:R-:W1:Y:S02]  /*04e0*/  LDC.64 R12, c[0x0][0x268] ;  /* 0x00009a00ff0c7b82 */ /* 0x008e640000000a00 */
[-CC-:B-----5:R-:W-:Y:S01]  /*04f0*/  FFMA R17, R5, R20.reuse, R11.reuse ;  /* 0x0000001405117223 */ /* 0x1a0fe2000000000b */
[-CC-:B------:R-:W-:Y:S01]  /*0500*/  FFMA R19, R7, R20.reuse, R11.reuse ;  /* 0x0000001407137223 */ /* 0x180fe2000000000b */
[-CC-:B------:R-:W-:Y:S01]  /*0510*/  FFMA R9, R4, R20.reuse, R11.reuse ;  /* 0x0000001404097223 */ /* 0x180fe2000000000b */
[----:B------:R-:W-:Y:S01]  /*0520*/  FFMA R11, R6, R20, R11 ;  /* 0x00000014060b7223 */ /* 0x000fe2000000000b */
[----:B------:R-:W-:Y:S01]  /*0530*/  FMUL R21, R21, R10 ;  /* 0x0000000a15157220 */ /* 0x000fe20000400000 */
[C---:B------:R-:W-:Y:S01]  /*0540*/  FMUL R17, R8.reuse, R17 ;  /* 0x0000001108117220 */ /* 0x040fe20000400000 */
[C---:B------:R-:W-:Y:S01]  /*0550*/  FMUL R10, R8.reuse, R19 ;  /* 0x00000013080a7220 */ /* 0x040fe20000400000 */
[C---:B------:R-:W-:Y:S01]  /*0560*/  FMUL R16, R8.reuse, R9 ;  /* 0x0000000908107220 */ /* 0x040fe20000400000 */
[----:B------:R-:W-:Y:S01]  /*0570*/  FMUL R8, R8, R11 ;  /* 0x0000000b08087220 */ /* 0x000fe20000400000 */
[----:B------:R-:W-:Y:S01]  /*0580*/  LOP3.LUT R27, R26, 0x80000000, RZ, 0x3c, !PT ;  /* 0x800000001a1b7812 */ /* 0x000fe200078e3cff */
[C-C-:B------:R-:W-:Y:S01]  /*0590*/  FFMA R17, R18.reuse, R17, R25.reuse ;  /* 0x0000001112117223 */ /* 0x140fe20000000019 */
[C-C-:B------:R-:W-:Y:S01]  /*05a0*/  FFMA R16, R18.reuse, R16, R25.reuse ;  /* 0x0000001012107223 */ /* 0x140fe20000000019 */
[C-C-:B------:R-:W-:Y:S01]  /*05b0*/  FFMA R19, R18.reuse, R8, R25.reuse ;  /* 0x0000000812137223 */ /* 0x140fe20000000019 */
[----:B------:R-:W-:Y:S01]  /*05c0*/  FFMA R18, R18, R10, R25 ;  /* 0x0000000a12127223 */ /* 0x000fe20000000019 */
[-CC-:B------:R-:W-:Y:S01]  /*05d0*/  FFMA R28, R6, R20.reuse, R27.reuse ;  /* 0x00000014061c7223 */ /* 0x180fe2000000001b */
[CCC-:B------:R-:W-:Y:S01]  /*05e0*/  FFMA R26, R5.reuse, R20.reuse, R27.reuse ;  /* 0x00000014051a7223 */ /* 0x1c0fe2000000001b */
[-CC-:B------:R-:W-:Y:S01]  /*05f0*/  FFMA R22, R4, R20.reuse, R27.reuse ;  /* 0x0000001404167223 */ /* 0x180fe2000000001b */
[-C--:B------:R-:W-:Y:S01]  /*0600*/  FMUL R10, R6, R20.reuse ;  /* 0x00000014060a7220 */ /* 0x080fe20000400000 */
[-C--:B------:R-:W-:Y:S01]  /*0610*/  FMUL R9, R5, R20.reuse ;  /* 0x0000001405097220 */ /* 0x080fe20000400000 */
[-C--:B------:R-:W-:Y:S01]  /*0620*/  FMUL R8, R4, R20.reuse ;  /* 0x0000001404087220 */ /* 0x080fe20000400000 */
[CC--:B------:R-:W-:Y:S01]  /*0630*/  FMUL R11, R7.reuse, R20.reuse ;  /* 0x00000014070b7220 */ /* 0x0c0fe20000400000 */
[----:B------:R-:W-:Y:S01]  /*0640*/  FFMA R20, R7, R20, R27 ;  /* 0x0000001407147223 */ /* 0x000fe2000000001b */
[C---:B------:R-:W-:Y:S01]  /*0650*/  FMUL R28, R21.reuse, R28 ;  /* 0x0000001c151c7220 */ /* 0x040fe20000400000 */
[C---:B------:R-:W-:Y:S01]  /*0660*/  FMUL R26, R21.reuse, R26 ;  /* 0x0000001a151a7220 */ /* 0x040fe20000400000 */
[C---:B------:R-:W-:Y:S01]  /*0670*/  FMUL R6, R21.reuse, R22 ;  /* 0x0000001615067220 */ /* 0x040fe20000400000 */
[----:B------:R-:W-:Y:S01]  /*0680*/  FMUL R4, R21, R20 ;  /* 0x0000001415047220 */ /* 0x000fe20000400000 */
[C-C-:B------:R-:W-:Y:S01]  /*0690*/  FFMA R22, R24.reuse, R28, R23.reuse ;  /* 0x0000001c18167223 */ /* 0x140fe20000000017 */
[C-C-:B------:R-:W-:Y:S01]  /*06a0*/  FFMA R21, R24.reuse, R26, R23.reuse ;  /* 0x0000001a18157223 */ /* 0x140fe20000000017 */
[C-C-:B------:R-:W-:Y:S01]  /*06b0*/  FFMA R20, R24.reuse, R6, R23.reuse ;  /* 0x0000000618147223 */ /* 0x140fe20000000017 */
[----:B------:R-:W-:Y:S01]  /*06c0*/  FFMA R23, R24, R4, R23 ;  /* 0x0000000418177223 */ /* 0x000fe20000000017 */
[----:B------:R-:W-:-:S02]  /*06d0*/  FSETP.GEU.AND P6, PT, R18, RZ, PT ;  /* 0x000000ff1200720b */ /* 0x000fc40003fce000 */
[----:B------:R-:W-:Y:S02]  /*06e0*/  FSETP.GEU.AND P0, PT, R19, RZ, PT ;  /* 0x000000ff1300720b */ /* 0x000fe40003f0e000 */
[----:B------:R-:W-:Y:S02]  /*06f0*/  FSETP.GEU.AND P1, PT, R17, RZ, PT ;  /* 0x000000ff1100720b */ /* 0x000fe40003f2e000 */
[----:B------:R-:W-:Y:S02]  /*0700*/  FSETP.GEU.AND P2, PT, R16, RZ, PT ;  /* 0x000000ff1000720b */ /* 0x000fe40003f4e000 */
[----:B------:R-:W-:Y:S02]  /*0710*/  SEL R7, R18, RZ, P6 ;  /* 0x000000ff12077207 */ /* 0x000fe40003000000 */
[----:B------:R-:W-:Y:S02]  /*0720*/  FSETP.GEU.AND P3, PT, R23, RZ, PT ;  /* 0x000000ff1700720b */ /* 0x000fe40003f6e000 */
[----:B------:R-:W-:-:S02]  /*0730*/  FSETP.GEU.AND P4, PT, R22, RZ, PT ;  /* 0x000000ff1600720b */ /* 0x000fc40003f8e000 */
[----:B------:R-:W-:Y:S02]  /*0740*/  FSETP.GEU.AND P5, PT, R21, RZ, PT ;  /* 0x000000ff1500720b */ /* 0x000fe40003fae000 */
[----:B------:R-:W-:Y:S01]  /*0750*/  FSETP.GEU.AND P6, PT, R20, RZ, PT ;  /* 0x000000ff1400720b */ /* 0x000fe20003fce000 */
[C---:B0-----:R-:W-:Y:S01]  /*0760*/  IMAD.WIDE R14, R0.reuse, 0x4, R14 ;  /* 0x00000004000e7825 */ /* 0x041fe200078e020e */
[----:B------:R-:W-:Y:S02]  /*0770*/  SEL R6, R19, RZ, P0 ;  /* 0x000000ff13067207 */ /* 0x000fe40000000000 */
[----:B------:R-:W-:Y:S01]  /*0780*/  SEL R5, R17, RZ, P1 ;  /* 0x000000ff11057207 */ /* 0x000fe20000800000 */
[----:B-1----:R-:W-:Y:S01]  /*0790*/  IMAD.WIDE R12, R0, 0x4, R12 ;  /* 0x00000004000c7825 */ /* 0x002fe200078e020c */
[----:B------:R-:W-:Y:S02]  /*07a0*/  SEL R4, R16, RZ, P2 ;  /* 0x000000ff10047207 */ /* 0x000fe40001000000 */
[----:B------:R-:W-:-:S02]  /*07b0*/  SEL R19, R23, RZ, P3 ;  /* 0x000000ff17137207 */ /* 0x000fc40001800000 */
[----:B------:R-:W-:Y:S02]  /*07c0*/  SEL R18, R22, RZ, P4 ;  /* 0x000000ff16127207 */ /* 0x000fe40002000000 */
[----:B------:R-:W-:Y:S02]  /*07d0*/  SEL R17, R21, RZ, P5 ;  /* 0x000000ff15117207 */ /* 0x000fe40002800000 */
[----:B------:R-:W-:Y:S01]  /*07e0*/  SEL R16, R20, RZ, P6 ;  /* 0x000000ff14107207 */ /* 0x000fe20003000000 */
[----:B------:R-:W-:Y:S04]  /*07f0*/  STG.E.128 desc[UR4][R2.64], R8 ;  /* 0x0000000802007986 */ /* 0x000fe8000c101d04 */
[----:B------:R-:W-:Y:S04]  /*0800*/  STG.E.128 desc[UR4][R14.64], R4 ;  /* 0x000000040e007986 */ /* 0x000fe8000c101d04 */
[----:B------:R-:W-:Y:S01]  /*0810*/  STG.E.128 desc[UR4][R12.64], R16 ;  /* 0x000000100c007986 */ /* 0x000fe2000c101d04 */
[----:B------:R-:W-:Y:S05]  /*0820*/  EXIT ;  /* 0x000000000000794d */ /* 0x000fea0003800000 */
.L_x_0:
[----:B------:R-:W-:-:S00]  /*0830*/  BRA `(.L_x_0) ;  /* 0xfffffffc00fc7947 */ /* 0x000fc0000383ffff */
[----:B------:R-:W-:-:S00]  /*0840*/  NOP ;  /* 0x0000000000007918 */ /* 0x000fc00000000000 */
        /* <DEDUP_REMOVED lines=11> */
.L_x_1:


//--------------------- .nv.global.init           --------------------------
	.section	.nv.global.init,"aw",@progbits
.nv.global.init:
	.type		_$_str,@object
	.size		_$_str,(_$_str_$_2 - _$_str)
_$_str:
        /*0000*/ 	.byte	0x5f, 0x5f, 0x43, 0x55, 0x44, 0x41, 0x5f, 0x46, 0x54, 0x5a, 0x00
	.type		_$_str_$_2,@object
	.size		_$_str_$_2,(.L_1 - _$_str_$_2)
_$_str_$_2:
        /*000b*/ 	.byte	0x5f, 0x5f, 0x43, 0x55, 0x44, 0x41, 0x5f, 0x50, 0x52, 0x45, 0x43, 0x5f, 0x53, 0x51, 0x52, 0x54
        /*001b*/ 	.byte	0x00
.L_1:


//--------------------- .nv.constant0.triton_poi_fused__native_batch_norm_legit_no_training_mul_relu_11 --------------------------
	.section	.nv.constant0.triton_poi_fused__native_batch_norm_legit_no_training_mul_relu_11,"a",@progbits
	.sectionflags	@""
	.align	4
.nv.constant0.triton_poi_fused__native_batch_norm_legit_no_training_mul_relu_11:
	.zero		628
